//
// Generated by NVIDIA NVVM Compiler
//
// Compiler Build ID: CL-36424714
// Cuda compilation tools, release 13.0, V13.0.88
// Based on NVVM 20.0.0
//

.version 9.0
.target sm_100
.address_size 64

	// .globl	_Z7computeffffffff
.extern .func  (.param .b32 func_retval0) vprintf
(
	.param .b64 vprintf_param_0,
	.param .b64 vprintf_param_1
)
;
.global .align 1 .b8 $str[7] = {37, 46, 49, 55, 103, 10};

.visible .entry _Z7computeffffffff(
	.param .f32 _Z7computeffffffff_param_0,
	.param .f32 _Z7computeffffffff_param_1,
	.param .f32 _Z7computeffffffff_param_2,
	.param .f32 _Z7computeffffffff_param_3,
	.param .f32 _Z7computeffffffff_param_4,
	.param .f32 _Z7computeffffffff_param_5,
	.param .f32 _Z7computeffffffff_param_6,
	.param .f32 _Z7computeffffffff_param_7
)
{
	.local .align 8 .b8 	__local_depot0[8];
	.reg .b64 	%SP;
	.reg .b64 	%SPL;
	.reg .pred 	%p<12>;
	.reg .b32 	%r<5>;
	.reg .b32 	%f<102>;
	.reg .b64 	%rd<5>;
	.reg .b64 	%fd<2>;

	mov.u64 	%SPL, __local_depot0;
	cvta.local.u64 	%SP, %SPL;
	ld.param.f32 	%f1, [_Z7computeffffffff_param_0];
	ld.param.f32 	%f2, [_Z7computeffffffff_param_1];
	ld.param.f32 	%f3, [_Z7computeffffffff_param_2];
	ld.param.f32 	%f4, [_Z7computeffffffff_param_3];
	mul.f32 	%f5, %f4, 0f00000000;
	fma.rn.f32 	%f6, %f3, %f5, 0f00000052;
	div.rn.f32 	%f7, %f2, %f6;
	abs.f32 	%f8, %f7;
	setp.gt.f32 	%p1, %f8, 0f3F800000;
	rcp.approx.ftz.f32 	%f9, %f8;
	selp.f32 	%f10, %f9, %f8, %p1;
	mul.f32 	%f11, %f10, %f10;
	fma.rn.f32 	%f12, %f11, 0f3B2090AA, 0fBC6BE14F;
	fma.rn.f32 	%f13, %f12, %f11, 0f3D23397E;
	fma.rn.f32 	%f14, %f13, %f11, 0fBD948A7A;
	fma.rn.f32 	%f15, %f14, %f11, 0f3DD76B21;
	fma.rn.f32 	%f16, %f15, %f11, 0fBE111E88;
	fma.rn.f32 	%f17, %f16, %f11, 0f3E4CAF60;
	fma.rn.f32 	%f18, %f17, %f11, 0fBEAAAA27;
	mul.f32 	%f19, %f11, %f18;
	fma.rn.f32 	%f20, %f19, %f10, %f10;
	neg.f32 	%f21, %f20;
	fma.rn.f32 	%f22, 0f3F6EE581, 0f3FD774EB, %f21;
	selp.f32 	%f23, %f22, %f20, %p1;
	setp.num.f32 	%p2, %f8, %f8;
	copysign.f32 	%f24, %f7, %f23;
	selp.f32 	%f25, %f24, %f23, %p2;
	abs.f32 	%f26, %f25;
	fma.rn.f32 	%f27, %f26, 0fBF000000, 0f3F000000;
	rsqrt.approx.ftz.f32 	%f28, %f27;
	mul.f32 	%f29, %f27, %f28;
	mul.f32 	%f30, %f28, 0fBF000000;
	fma.rn.f32 	%f31, %f29, %f30, 0f3F000000;
	fma.rn.f32 	%f32, %f29, %f31, %f29;
	setp.eq.f32 	%p3, %f26, 0f3F800000;
	selp.f32 	%f33, 0f00000000, %f32, %p3;
	setp.gt.f32 	%p4, %f26, 0f3F0F5C29;
	selp.f32 	%f34, %f33, %f26, %p4;
	copysign.f32 	%f35, %f25, %f34;
	mul.f32 	%f36, %f35, %f35;
	fma.rn.f32 	%f37, %f36, 0f3D10ECEF, 0f3C8B1ABB;
	fma.rn.f32 	%f38, %f37, %f36, 0f3CFC028C;
	fma.rn.f32 	%f39, %f38, %f36, 0f3D372139;
	fma.rn.f32 	%f40, %f39, %f36, 0f3D9993DB;
	fma.rn.f32 	%f41, %f40, %f36, 0f3E2AAAC6;
	mul.f32 	%f42, %f36, %f41;
	fma.rn.f32 	%f43, %f42, %f35, %f35;
	neg.f32 	%f44, %f43;
	selp.f32 	%f45, %f43, %f44, %p4;
	fma.rn.f32 	%f46, 0f3F6EE581, 0f3FD774EB, %f45;
	setp.gt.f32 	%p5, %f25, 0f3F0F5C29;
	selp.f32 	%f47, %f43, %f46, %p5;
	add.f32 	%f48, %f47, %f47;
	selp.f32 	%f49, %f48, %f47, %p4;
	abs.f32 	%f50, %f49;
	mov.f32 	%f51, 0f3FB8AA3B;
	mul.rn.f32 	%f52, %f50, %f51;
	cvt.rzi.f32.f32 	%f53, %f52;
	abs.f32 	%f54, %f53;
	setp.gt.f32 	%p6, %f54, 0f42FC0000;
	mov.f32 	%f55, 0f42FC0000;
	copysign.f32 	%f56, %f53, %f55;
	selp.f32 	%f57, %f56, %f53, %p6;
	fma.rn.f32 	%f58, %f57, 0fBF317218, %f50;
	fma.rn.f32 	%f59, %f57, 0f3102E308, %f58;
	mul.f32 	%f60, %f59, 0f3FB8AA3B;
	add.f32 	%f61, %f57, 0f4B40007D;
	mov.b32 	%r1, %f61;
	shl.b32 	%r2, %r1, 23;
	mov.b32 	%f62, %r2;
	ex2.approx.ftz.f32 	%f63, %f60;
	mul.f32 	%f64, %f63, %f62;
	mov.f32 	%f65, 0fBE000000;
	div.approx.ftz.f32 	%f66, %f65, %f64;
	fma.rn.f32 	%f67, %f64, 0f40000000, %f66;
	mul.f32 	%f68, %f49, %f49;
	fma.rn.f32 	%f69, %f68, 0f363D0ADA, 0f394FFF49;
	fma.rn.f32 	%f70, %f69, %f68, 0f3C08889A;
	fma.rn.f32 	%f71, %f70, %f68, 0f3E2AAAAB;
	mul.f32 	%f72, %f68, %f71;
	fma.rn.f32 	%f73, %f72, %f49, %f49;
	setp.ge.f32 	%p7, %f50, 0f3F800000;
	copysign.f32 	%f74, %f49, %f67;
	selp.f32 	%f75, %f74, %f73, %p7;
	abs.f32 	%f76, %f75;
	fma.rn.f32 	%f77, %f76, 0fBF000000, 0f3F000000;
	rsqrt.approx.ftz.f32 	%f78, %f77;
	mul.f32 	%f79, %f78, %f77;
	mul.f32 	%f80, %f78, 0fBF000000;
	fma.rn.f32 	%f81, %f79, %f80, 0f3F000000;
	fma.rn.f32 	%f82, %f79, %f81, %f79;
	setp.eq.f32 	%p8, %f76, 0f3F800000;
	selp.f32 	%f83, 0f00000000, %f82, %p8;
	setp.gt.f32 	%p9, %f76, 0f3F0F5C29;
	selp.f32 	%f84, %f83, %f76, %p9;
	copysign.f32 	%f85, %f75, %f84;
	mul.f32 	%f86, %f85, %f85;
	fma.rn.f32 	%f87, %f86, 0f3D10ECEF, 0f3C8B1ABB;
	fma.rn.f32 	%f88, %f87, %f86, 0f3CFC028C;
	fma.rn.f32 	%f89, %f88, %f86, 0f3D372139;
	fma.rn.f32 	%f90, %f89, %f86, 0f3D9993DB;
	fma.rn.f32 	%f91, %f90, %f86, 0f3E2AAAC6;
	mul.f32 	%f92, %f86, %f91;
	fma.rn.f32 	%f93, %f92, %f85, %f85;
	neg.f32 	%f94, %f93;
	selp.f32 	%f95, %f93, %f94, %p9;
	fma.rn.f32 	%f96, 0f3F6EE581, 0f3FD774EB, %f95;
	setp.gt.f32 	%p10, %f75, 0f3F0F5C29;
	selp.f32 	%f97, %f93, %f96, %p10;
	add.f32 	%f98, %f97, %f97;
	selp.f32 	%f99, %f98, %f97, %p9;
	add.f32 	%f100, %f99, 0f82395F4A;
	setp.eq.f32 	%p11, %f1, %f100;
	selp.f32 	%f101, 0fC9C60F20, %f1, %p11;
	add.u64 	%rd1, %SP, 0;
	add.u64 	%rd2, %SPL, 0;
	cvt.f64.f32 	%fd1, %f101;
	st.local.f64 	[%rd2], %fd1;
	mov.u64 	%rd3, $str;
	cvta.global.u64 	%rd4, %rd3;
	{ // callseq 0, 0
	.param .b64 param0;
	st.param.b64 	[param0], %rd4;
	.param .b64 param1;
	st.param.b64 	[param1], %rd1;
	.param .b32 retval0;
	call.uni (retval0), 
	vprintf, 
	(
	param0, 
	param1
	);
	ld.param.b32 	%r3, [retval0];
	} // callseq 0
	ret;

}


// ===== COMPILED SASS (sm_100) =====

	.target	sm_100

	.elftype	@"ET_EXEC"


//--------------------- .note.nv.tkinfo           --------------------------
	.section	.note.nv.tkinfo,"",@"SHT_NOTE"
	.sectionflags	@"SHF_NOTE_NV_TKINFO"
	.tkinfo
        /*0018*/ 	.word	0x00000002
        /*0030*/ 	.string	""
        /*0030*/ 	.string	"ptxas"
        /*0030*/ 	.string	"Cuda compilation tools, release 13.0, V13.0.88"
        /*0030*/ 	.string	"Build cuda_13.0.r13.0/compiler.36424714_0"
        /*0030*/ 	.string	"-arch sm_100 -m 64 "



//--------------------- .note.nv.cuinfo           --------------------------
	.section	.note.nv.cuinfo,"",@"SHT_NOTE"
	.sectionflags	@"SHF_NOTE_NV_CUINFO"
        /*0018*/ 	.short	0x0002
        /*001a*/ 	.short	0x0064
        /*001c*/ 	.short	0x0082
	.zero		2


//--------------------- .nv.info                  --------------------------
	.section	.nv.info,"",@"SHT_CUDA_INFO"
	.align	4


	//----- nvinfo : EIATTR_REGCOUNT
	.align		4
        /*0000*/ 	.byte	0x04, 0x2f
        /*0002*/ 	.short	(.L_2 - .L_1)
	.align		4
.L_1:
        /*0004*/ 	.word	index@(_Z7computeffffffff)
        /*0008*/ 	.word	0x00000018


	//----- nvinfo : EIATTR_FRAME_SIZE
	.align		4
.L_2:
        /*000c*/ 	.byte	0x04, 0x11
        /*000e*/ 	.short	(.L_4 - .L_3)
	.align		4
.L_3:
        /*0010*/ 	.word	index@($__internal_0_$__cuda_sm3x_div_rn_noftz_f32_slowpath)
        /*0014*/ 	.word	0x00000008


	//----- nvinfo : EIATTR_FRAME_SIZE
	.align		4
.L_4:
        /*0018*/ 	.byte	0x04, 0x11
        /*001a*/ 	.short	(.L_6 - .L_5)
	.align		4
.L_5:
        /*001c*/ 	.word	index@(_Z7computeffffffff)
        /*0020*/ 	.word	0x00000008


	//----- nvinfo : EIATTR_MIN_STACK_SIZE
	.align		4
.L_6:
        /*0024*/ 	.byte	0x04, 0x12
        /*0026*/ 	.short	(.L_8 - .L_7)
	.align		4
.L_7:
        /*0028*/ 	.word	index@(_Z7computeffffffff)
        /*002c*/ 	.word	0x00000008
.L_8:


//--------------------- .nv.compat                --------------------------
	.section	.nv.compat,"",@"SHT_CUDA_COMPAT_INFO"
	.align	4
        /*0000*/ 	.byte	0x02, 0x09, 0x00, 0x00, 0x02, 0x02, 0x01, 0x00, 0x02, 0x05, 0x05, 0x00, 0x03, 0x07, 0x01, 0x01
        /*0010*/ 	.byte	0x02, 0x03, 0x00, 0x00, 0x02, 0x06, 0x01, 0x00, 0x04, 0x0b, 0x08, 0x00, 0x01, 0x00, 0x00, 0x00
        /*0020*/ 	.byte	0x00, 0x00, 0x00, 0x00


//--------------------- .nv.info._Z7computeffffffff --------------------------
	.section	.nv.info._Z7computeffffffff,"",@"SHT_CUDA_INFO"
	.sectionflags	@""
	.align	4


	//----- nvinfo : EIATTR_CUDA_API_VERSION
	.align		4
        /*0000*/ 	.byte	0x04, 0x37
        /*0002*/ 	.short	(.L_10 - .L_9)
.L_9:
        /*0004*/ 	.word	0x00000082


	//----- nvinfo : EIATTR_KPARAM_INFO
	.align		4
.L_10:
        /*0008*/ 	.byte	0x04, 0x17
        /*000a*/ 	.short	(.L_12 - .L_11)
.L_11:
        /*000c*/ 	.word	0x00000000
        /*0010*/ 	.short	0x0007
        /*0012*/ 	.short	0x001c
        /*0014*/ 	.byte	0x00, 0xf0, 0x11, 0x00


	//----- nvinfo : EIATTR_KPARAM_INFO
	.align		4
.L_12:
        /*0018*/ 	.byte	0x04, 0x17
        /*001a*/ 	.short	(.L_14 - .L_13)
.L_13:
        /*001c*/ 	.word	0x00000000
        /*0020*/ 	.short	0x0006
        /*0022*/ 	.short	0x0018
        /*0024*/ 	.byte	0x00, 0xf0, 0x11, 0x00


	//----- nvinfo : EIATTR_KPARAM_INFO
	.align		4
.L_14:
        /*0028*/ 	.byte	0x04, 0x17
        /*002a*/ 	.short	(.L_16 - .L_15)
.L_15:
        /*002c*/ 	.word	0x00000000
        /*0030*/ 	.short	0x0005
        /*0032*/ 	.short	0x0014
        /*0034*/ 	.byte	0x00, 0xf0, 0x11, 0x00


	//----- nvinfo : EIATTR_KPARAM_INFO
	.align		4
.L_16:
        /*0038*/ 	.byte	0x04, 0x17
        /*003a*/ 	.short	(.L_18 - .L_17)
.L_17:
        /*003c*/ 	.word	0x00000000
        /*0040*/ 	.short	0x0004
        /*0042*/ 	.short	0x0010
        /*0044*/ 	.byte	0x00, 0xf0, 0x11, 0x00


	//----- nvinfo : EIATTR_KPARAM_INFO
	.align		4
.L_18:
        /*0048*/ 	.byte	0x04, 0x17
        /*004a*/ 	.short	(.L_20 - .L_19)
.L_19:
        /*004c*/ 	.word	0x00000000
        /*0050*/ 	.short	0x0003
        /*0052*/ 	.short	0x000c
        /*0054*/ 	.byte	0x00, 0xf0, 0x11, 0x00


	//----- nvinfo : EIATTR_KPARAM_INFO
	.align		4
.L_20:
        /*0058*/ 	.byte	0x04, 0x17
        /*005a*/ 	.short	(.L_22 - .L_21)
.L_21:
        /*005c*/ 	.word	0x00000000
        /*0060*/ 	.short	0x0002
        /*0062*/ 	.short	0x0008
        /*0064*/ 	.byte	0x00, 0xf0, 0x11, 0x00


	//----- nvinfo : EIATTR_KPARAM_INFO
	.align		4
.L_22:
        /*0068*/ 	.byte	0x04, 0x17
        /*006a*/ 	.short	(.L_24 - .L_23)
.L_23:
        /*006c*/ 	.word	0x00000000
        /*0070*/ 	.short	0x0001
        /*0072*/ 	.short	0x0004
        /*0074*/ 	.byte	0x00, 0xf0, 0x11, 0x00


	//----- nvinfo : EIATTR_KPARAM_INFO
	.align		4
.L_24:
        /*0078*/ 	.byte	0x04, 0x17
        /*007a*/ 	.short	(.L_26 - .L_25)
.L_25:
        /*007c*/ 	.word	0x00000000
        /*0080*/ 	.short	0x0000
        /*0082*/ 	.short	0x0000
        /*0084*/ 	.byte	0x00, 0xf0, 0x11, 0x00


	//----- nvinfo : EIATTR_SPARSE_MMA_MASK
	.align		4
.L_26:
        /*0088*/ 	.byte	0x03, 0x50
        /*008a*/ 	.short	0x0000


	//----- nvinfo : EIATTR_MAXREG_COUNT
	.align		4
        /*008c*/ 	.byte	0x03, 0x1b
        /*008e*/ 	.short	0x00ff


	//----- nvinfo : EIATTR_EXTERNS
	.align		4
        /*0090*/ 	.byte	0x04, 0x0f
        /*0092*/ 	.short	(.L_28 - .L_27)


	//   ....[0]....
	.align		4
.L_27:
        /*0094*/ 	.word	index@(vprintf)


	//----- nvinfo : EIATTR_MERCURY_ISA_VERSION
	.align		4
.L_28:
        /*0098*/ 	.byte	0x03, 0x5f
        /*009a*/ 	.short	0x0101


	//----- nvinfo : EIATTR_VRC_CTA_INIT_COUNT
	.align		4
        /*009c*/ 	.byte	0x02, 0x4a
	.zero		1
	.zero		1


	//----- nvinfo : EIATTR_SYSCALL_OFFSETS
	.align		4
        /*00a0*/ 	.byte	0x04, 0x46
        /*00a2*/ 	.short	(.L_30 - .L_29)


	//   ....[0]....
.L_29:
        /*00a4*/ 	.word	0x000007e0


	//----- nvinfo : EIATTR_EXIT_INSTR_OFFSETS
	.align		4
.L_30:
        /*00a8*/ 	.byte	0x04, 0x1c
        /*00aa*/ 	.short	(.L_32 - .L_31)


	//   ....[0]....
.L_31:
        /*00ac*/ 	.word	0x000007f0


	//----- nvinfo : EIATTR_CRS_STACK_SIZE
	.align		4
.L_32:
        /*00b0*/ 	.byte	0x04, 0x1e
        /*00b2*/ 	.short	(.L_34 - .L_33)
.L_33:
        /*00b4*/ 	.word	0x00000000


	//----- nvinfo : EIATTR_CBANK_PARAM_SIZE
	.align		4
.L_34:
        /*00b8*/ 	.byte	0x03, 0x19
        /*00ba*/ 	.short	0x0020


	//----- nvinfo : EIATTR_PARAM_CBANK
	.align		4
        /*00bc*/ 	.byte	0x04, 0x0a
        /*00be*/ 	.short	(.L_36 - .L_35)
	.align		4
.L_35:
        /*00c0*/ 	.word	index@(.nv.constant0._Z7computeffffffff)
        /*00c4*/ 	.short	0x0380
        /*00c6*/ 	.short	0x0020


	//----- nvinfo : EIATTR_SW_WAR
	.align		4
.L_36:
        /*00c8*/ 	.byte	0x04, 0x36
        /*00ca*/ 	.short	(.L_38 - .L_37)
.L_37:
        /*00cc*/ 	.word	0x00000008
.L_38:


//--------------------- .nv.callgraph             --------------------------
	.section	.nv.callgraph,"",@"SHT_CUDA_CALLGRAPH"
	.align	4
	.sectionentsize	8
	.align		4
        /*0000*/ 	.word	0x00000000
	.align		4
        /*0004*/ 	.word	0xffffffff
	.align		4
        /*0008*/ 	.word	index@(_Z7computeffffffff)
	.align		4
        /*000c*/ 	.word	index@(vprintf)
	.align		4
        /*0010*/ 	.word	0x00000000
	.align		4
        /*0014*/ 	.word	0xfffffffe
	.align		4
        /*0018*/ 	.word	0x00000000
	.align		4
        /*001c*/ 	.word	0xfffffffd
	.align		4
        /*0020*/ 	.word	0x00000000
	.align		4
        /*0024*/ 	.word	0xfffffffc


//--------------------- .nv.constant4             --------------------------
	.section	.nv.constant4,"a",@progbits
	.align	8
	.align		8
.nv.constant4:
        /*0000*/ 	.dword	vprintf
	.align		8
        /*0008*/ 	.dword	$str


//--------------------- .text._Z7computeffffffff  --------------------------
	.section	.text._Z7computeffffffff,"ax",@progbits
	.align	128
        .global         _Z7computeffffffff
        .type           _Z7computeffffffff,@function
        .size           _Z7computeffffffff,(.L_x_11 - _Z7computeffffffff)
        .other          _Z7computeffffffff,@"STO_CUDA_ENTRY STV_DEFAULT"
_Z7computeffffffff:
.text._Z7computeffffffff:
[----:B------:R-:W0:Y:S08]  /*0000*/  LDC R1, c[0x0][0x37c] ;  /* 0x0000df00ff017b82 */ /* 0x000e300000000800 */
[----:B------:R-:W1:Y:S01]  /*0010*/  LDC.64 R2, c[0x0][0x388] ;  /* 0x0000e200ff027b82 */ /* 0x000e620000000a00 */
[----:B------:R-:W2:Y:S01]  /*0020*/  LDCU UR6, c[0x0][0x384] ;  /* 0x00007080ff0677ac */ /* 0x000ea20008000800 */
[----:B0-----:R-:W-:Y:S01]  /*0030*/  VIADD R1, R1, 0xfffffff8 ;  /* 0xfffffff801017836 */ /* 0x001fe20000000000 */
[----:B------:R-:W0:Y:S01]  /*0040*/  LDCU UR4, c[0x0][0x2f8] ;  /* 0x00005f00ff0477ac */ /* 0x000e220008000800 */
[----:B------:R-:W3:Y:S01]  /*0050*/  LDCU UR5, c[0x0][0x2fc] ;  /* 0x00005f80ff0577ac */ /* 0x000ee20008000800 */
[----:B--2---:R-:W-:-:S02]  /*0060*/  IMAD.U32 R5, RZ, RZ, UR6 ;  /* 0x00000006ff057e24 */ /* 0x004fc4000f8e00ff */
[----:B0-----:R-:W-:Y:S01]  /*0070*/  IADD3 R6, P1, PT, R1, UR4, RZ ;  /* 0x0000000401067c10 */ /* 0x001fe2000ff3e0ff */
[----:B-1----:R-:W-:-:S03]  /*0080*/  FMUL R3, RZ, R3 ;  /* 0x00000003ff037220 */ /* 0x002fc60000400000 */
[----:B---3--:R-:W-:Y:S01]  /*0090*/  IADD3.X R7, PT, PT, RZ, UR5, RZ, P1, !PT ;  /* 0x00000005ff077c10 */ /* 0x008fe20008ffe4ff */
[----:B------:R-:W-:-:S04]  /*00a0*/  FFMA R4, R3, R2, 1.1490647407463499982e-43 ;  /* 0x0000005203047423 */ /* 0x000fc80000000002 */
[----:B------:R-:W0:Y:S08]  /*00b0*/  MUFU.RCP R3, R4 ;  /* 0x0000000400037308 */ /* 0x000e300000001000 */
[----:B------:R-:W1:Y:S01]  /*00c0*/  FCHK P0, R5, R4 ;  /* 0x0000000405007302 */ /* 0x000e620000000000 */
[----:B0-----:R-:W-:-:S04]  /*00d0*/  FFMA R0, -R4, R3, 1 ;  /* 0x3f80000004007423 */ /* 0x001fc80000000103 */
[----:B------:R-:W-:-:S04]  /*00e0*/  FFMA R0, R3, R0, R3 ;  /* 0x0000000003007223 */ /* 0x000fc80000000003 */
[----:B------:R-:W-:-:S04]  /*00f0*/  FFMA R3, R0, UR6, RZ ;  /* 0x0000000600037c23 */ /* 0x000fc800080000ff */
[----:B------:R-:W-:-:S04]  /*0100*/  FFMA R2, -R4, R3, UR6 ;  /* 0x0000000604027e23 */ /* 0x000fc80008000103 */
[----:B------:R-:W-:Y:S01]  /*0110*/  FFMA R0, R0, R2, R3 ;  /* 0x0000000200007223 */ /* 0x000fe20000000003 */
[----:B-1----:R-:W-:Y:S06]  /*0120*/  @!P0 BRA `(.L_x_0) ;  /* 0x0000000000088947 */ /* 0x002fec0003800000 */
[----:B------:R-:W-:-:S07]  /*0130*/  MOV R2, 0x150 ;  /* 0x0000015000027802 */ /* 0x000fce0000000f00 */
[----:B------:R-:W-:Y:S05]  /*0140*/  CALL.REL.NOINC `($__internal_0_$__cuda_sm3x_div_rn_noftz_f32_slowpath) ;  /* 0x0000000400ac7944 */ /* 0x000fea0003c00000 */
.L_x_0:
[----:B------:R-:W0:Y:S01]  /*0150*/  MUFU.RCP R3, |R0| ;  /* 0x4000000000037308 */ /* 0x000e220000001000 */
[----:B------:R-:W-:Y:S01]  /*0160*/  FSETP.GT.AND P0, PT, |R0|, 1, PT ;  /* 0x3f8000000000780b */ /* 0x000fe20003f04200 */
[----:B------:R-:W-:Y:S02]  /*0170*/  IMAD.MOV.U32 R5, RZ, RZ, 0x3b2090aa ;  /* 0x3b2090aaff057424 */ /* 0x000fe400078e00ff */
[----:B------:R-:W-:Y:S02]  /*0180*/  HFMA2 R8, -RZ, RZ, 1.857421875, -1409 ;  /* 0x3f6ee581ff087431 */ /* 0x000fe400000001ff */
[----:B------:R-:W-:Y:S01]  /*0190*/  IMAD.MOV.U32 R12, RZ, RZ, 0x363d0ada ;  /* 0x363d0adaff0c7424 */ /* 0x000fe200078e00ff */
[----:B------:R-:W1:Y:S01]  /*01a0*/  LDCU.64 UR4, c[0x4][0x8] ;  /* 0x01000100ff0477ac */ /* 0x000e620008000a00 */
[----:B0-----:R-:W-:-:S05]  /*01b0*/  FSEL R3, R3, |R0|, P0 ;  /* 0x4000000003037208 */ /* 0x001fca0000000000 */
[----:B------:R-:W-:-:S04]  /*01c0*/  FMUL R2, R3, R3 ;  /* 0x0000000303027220 */ /* 0x000fc80000400000 */
[----:B------:R-:W-:-:S04]  /*01d0*/  FFMA R5, R2, R5, -0.014396979473531246185 ;  /* 0xbc6be14f02057423 */ /* 0x000fc80000000005 */
[----:B------:R-:W-:-:S04]  /*01e0*/  FFMA R5, R2, R5, 0.039849750697612762451 ;  /* 0x3d23397e02057423 */ /* 0x000fc80000000005 */
[----:B------:R-:W-:-:S04]  /*01f0*/  FFMA R5, R2, R5, -0.072529748082160949707 ;  /* 0xbd948a7a02057423 */ /* 0x000fc80000000005 */
[----:B------:R-:W-:-:S04]  /*0200*/  FFMA R5, R2, R5, 0.10518480092287063599 ;  /* 0x3dd76b2102057423 */ /* 0x000fc80000000005 */
[----:B------:R-:W-:-:S04]  /*0210*/  FFMA R5, R2, R5, -0.14171802997589111328 ;  /* 0xbe111e8802057423 */ /* 0x000fc80000000005 */
[----:B------:R-:W-:-:S04]  /*0220*/  FFMA R5, R2, R5, 0.19988775253295898438 ;  /* 0x3e4caf6002057423 */ /* 0x000fc80000000005 */
[----:B------:R-:W-:-:S04]  /*0230*/  FFMA R5, R2, R5, -0.33332940936088562012 ;  /* 0xbeaaaa2702057423 */ /* 0x000fc80000000005 */
[----:B------:R-:W-:-:S04]  /*0240*/  FMUL R2, R2, R5 ;  /* 0x0000000502027220 */ /* 0x000fc80000400000 */
[----:B------:R-:W-:-:S04]  /*0250*/  FFMA R3, R3, R2, R3 ;  /* 0x0000000203037223 */ /* 0x000fc80000000003 */
[----:B------:R-:W-:Y:S01]  /*0260*/  @P0 FFMA R3, R8, 1.6832555532455444336, -R3 ;  /* 0x3fd774eb08030823 */ /* 0x000fe20000000803 */
[----:B------:R-:W-:-:S04]  /*0270*/  FSETP.NAN.AND P0, PT, |R0|, |R0|, PT ;  /* 0x400000000000720b */ /* 0x000fc80003f08200 */
[----:B------:R-:W-:Y:S01]  /*0280*/  LOP3.LUT R2, R3, 0x80000000, R0, 0xb8, !PT ;  /* 0x8000000003027812 */ /* 0x000fe200078eb800 */
[----:B------:R-:W-:-:S03]  /*0290*/  IMAD.MOV.U32 R0, RZ, RZ, 0x3f000000 ;  /* 0x3f000000ff007424 */ /* 0x000fc600078e00ff */
[----:B------:R-:W-:-:S04]  /*02a0*/  FSEL R3, R2, R3, !P0 ;  /* 0x0000000302037208 */ /* 0x000fc80004000000 */
[C---:B------:R-:W-:Y:S01]  /*02b0*/  FSETP.NEU.AND P1, PT, |R3|.reuse, 1, PT ;  /* 0x3f8000000300780b */ /* 0x040fe20003f2d200 */
[C---:B------:R-:W-:Y:S01]  /*02c0*/  FFMA R4, |R3|.reuse, -R0, 0.5 ;  /* 0x3f00000003047423 */ /* 0x040fe20000000a00 */
[----:B------:R-:W-:-:S03]  /*02d0*/  FSETP.GT.AND P0, PT, |R3|, 0.56000000238418579102, PT ;  /* 0x3f0f5c290300780b */ /* 0x000fc60003f04200 */
[----:B------:R-:W0:Y:S02]  /*02e0*/  MUFU.RSQ R5, R4 ;  /* 0x0000000400057308 */ /* 0x000e240000001400 */
[----:B0-----:R-:W-:Y:S01]  /*02f0*/  FMUL R2, R4, R5 ;  /* 0x0000000504027220 */ /* 0x001fe20000400000 */
[----:B------:R-:W-:-:S04]  /*0300*/  FMUL R5, R5, -0.5 ;  /* 0xbf00000005057820 */ /* 0x000fc80000400000 */
[----:B------:R-:W-:-:S04]  /*0310*/  FFMA R5, R2, R5, 0.5 ;  /* 0x3f00000002057423 */ /* 0x000fc80000000005 */
[----:B------:R-:W-:-:S05]  /*0320*/  FFMA R5, R2, R5, R2 ;  /* 0x0000000502057223 */ /* 0x000fca0000000002 */
[----:B------:R-:W-:Y:S02]  /*0330*/  FSEL R2, R5, RZ, P1 ;  /* 0x000000ff05027208 */ /* 0x000fe40000800000 */
[----:B------:R-:W-:Y:S02]  /*0340*/  FSETP.GT.AND P1, PT, R3, 0.56000000238418579102, PT ;  /* 0x3f0f5c290300780b */ /* 0x000fe40003f24000 */
[----:B------:R-:W-:-:S04]  /*0350*/  FSEL R2, R2, |R3|, P0 ;  /* 0x4000000302027208 */ /* 0x000fc80000000000 */
[----:B------:R-:W-:Y:S02]  /*0360*/  LOP3.LUT R5, R2, 0x80000000, R3, 0xb8, !PT ;  /* 0x8000000002057812 */ /* 0x000fe400078eb803 */
[----:B------:R-:W-:-:S03]  /*0370*/  MOV R2, 0x3d10ecef ;  /* 0x3d10ecef00027802 */ /* 0x000fc60000000f00 */
[----:B------:R-:W-:-:S04]  /*0380*/  FMUL R9, R5, R5 ;  /* 0x0000000505097220 */ /* 0x000fc80000400000 */
[----:B------:R-:W-:-:S04]  /*0390*/  FFMA R4, R9, R2, 0.016980519518256187439 ;  /* 0x3c8b1abb09047423 */ /* 0x000fc80000000002 */
[----:B------:R-:W-:-:S04]  /*03a0*/  FFMA R4, R9, R4, 0.030762933194637298584 ;  /* 0x3cfc028c09047423 */ /* 0x000fc80000000004 */
[----:B------:R-:W-:-:S04]  /*03b0*/  FFMA R4, R9, R4, 0.044709417968988418579 ;  /* 0x3d37213909047423 */ /* 0x000fc80000000004 */
[----:B------:R-:W-:-:S04]  /*03c0*/  FFMA R4, R9, R4, 0.074989043176174163818 ;  /* 0x3d9993db09047423 */ /* 0x000fc80000000004 */
[----:B------:R-:W-:-:S04]  /*03d0*/  FFMA R4, R9, R4, 0.16666707396507263184 ;  /* 0x3e2aaac609047423 */ /* 0x000fc80000000004 */
[----:B------:R-:W-:-:S04]  /*03e0*/  FMUL R4, R9, R4 ;  /* 0x0000000409047220 */ /* 0x000fc80000400000 */
[----:B------:R-:W-:-:S05]  /*03f0*/  FFMA R4, R5, R4, R5 ;  /* 0x0000000405047223 */ /* 0x000fca0000000005 */
[----:B------:R-:W-:-:S05]  /*0400*/  FSEL R3, R4, -R4, P0 ;  /* 0x8000000404037208 */ /* 0x000fca0000000000 */
[----:B------:R-:W-:Y:S01]  /*0410*/  @!P1 FFMA R4, R8, 1.6832555532455444336, R3 ;  /* 0x3fd774eb08049823 */ /* 0x000fe20000000003 */
[----:B------:R-:W-:-:S03]  /*0420*/  IMAD.MOV.U32 R8, RZ, RZ, 0x42fc0000 ;  /* 0x42fc0000ff087424 */ /* 0x000fc600078e00ff */
[----:B------:R-:W-:-:S04]  /*0430*/  @P0 FADD R4, R4, R4 ;  /* 0x0000000404040221 */ /* 0x000fc80000000000 */
[C---:B------:R-:W-:Y:S01]  /*0440*/  FMUL R3, |R4|.reuse, 1.4426950216293334961 ;  /* 0x3fb8aa3b04037820 */ /* 0x040fe20000400200 */
[----:B------:R-:W-:-:S04]  /*0450*/  FMUL R9, R4, R4 ;  /* 0x0000000404097220 */ /* 0x000fc80000400000 */
[C---:B------:R-:W-:Y:S01]  /*0460*/  FFMA R12, R9.reuse, R12, 0.00019836159481201320887 ;  /* 0x394fff49090c7423 */ /* 0x040fe2000000000c */
[----:B------:R-:W0:Y:S03]  /*0470*/  FRND.TRUNC R3, R3 ;  /* 0x0000000300037307 */ /* 0x000e26000020d000 */
[----:B------:R-:W-:-:S04]  /*0480*/  FFMA R12, R9, R12, 0.0083333496004343032837 ;  /* 0x3c08889a090c7423 */ /* 0x000fc8000000000c */
[----:B------:R-:W-:-:S04]  /*0490*/  FFMA R12, R9, R12, 0.16666667163372039795 ;  /* 0x3e2aaaab090c7423 */ /* 0x000fc8000000000c */
[----:B------:R-:W-:Y:S01]  /*04a0*/  FMUL R9, R9, R12 ;  /* 0x0000000c09097220 */ /* 0x000fe20000400000 */
[----:B0-----:R-:W-:Y:S02]  /*04b0*/  LOP3.LUT R8, R8, 0x80000000, R3, 0xb8, !PT ;  /* 0x8000000008087812 */ /* 0x001fe400078eb803 */
[----:B------:R-:W-:-:S04]  /*04c0*/  FSETP.GT.AND P0, PT, |R3|, 126, PT ;  /* 0x42fc00000300780b */ /* 0x000fc80003f04200 */
[----:B------:R-:W-:Y:S02]  /*04d0*/  FSEL R5, R8, R3, P0 ;  /* 0x0000000308057208 */ /* 0x000fe40000000000 */
[----:B------:R-:W-:-:S03]  /*04e0*/  FSETP.GE.AND P0, PT, |R4|, 1, PT ;  /* 0x3f8000000400780b */ /* 0x000fc60003f06200 */
[----:B------:R-:W-:-:S04]  /*04f0*/  FFMA R8, R5, -0.69314718246459960938, |R4| ;  /* 0xbf31721805087823 */ /* 0x000fc80000000404 */
[C---:B------:R-:W-:Y:S01]  /*0500*/  FFMA R8, R5.reuse, 1.9046542121259335545e-09, R8 ;  /* 0x3102e30805087823 */ /* 0x040fe20000000008 */
[----:B------:R-:W-:-:S03]  /*0510*/  FADD R5, R5, 12583037 ;  /* 0x4b40007d05057421 */ /* 0x000fc60000000000 */
[----:B------:R-:W-:Y:S02]  /*0520*/  FMUL R8, R8, 1.4426950216293334961 ;  /* 0x3fb8aa3b08087820 */ /* 0x000fe40000400000 */
[----:B------:R-:W-:-:S04]  /*0530*/  SHF.L.U32 R5, R5, 0x17, RZ ;  /* 0x0000001705057819 */ /* 0x000fc800000006ff */
[----:B------:R-:W0:Y:S02]  /*0540*/  MUFU.EX2 R8, R8 ;  /* 0x0000000800087308 */ /* 0x000e240000000800 */
[----:B0-----:R-:W-:Y:S01]  /*0550*/  FMUL R5, R5, R8 ;  /* 0x0000000805057220 */ /* 0x001fe20000400000 */
[----:B------:R-:W-:-:S05]  /*0560*/  MOV R8, 0x0 ;  /* 0x0000000000087802 */ /* 0x000fca0000000f00 */
[----:B------:R-:W0:Y:S02]  /*0570*/  MUFU.RCP R10, R5 ;  /* 0x00000005000a7308 */ /* 0x000e240000001000 */
[----:B0-----:R-:W-:-:S04]  /*0580*/  FMUL.FTZ R10, R10, -0.125 ;  /* 0xbe0000000a0a7820 */ /* 0x001fc80000410000 */
[----:B------:R-:W-:-:S05]  /*0590*/  FFMA R3, R5, 2, R10 ;  /* 0x4000000005037823 */ /* 0x000fca000000000a */
[--C-:B------:R-:W-:Y:S01]  /*05a0*/  LOP3.LUT R3, R3, 0x80000000, R4.reuse, 0xb8, !PT ;  /* 0x8000000003037812 */ /* 0x100fe200078eb804 */
[----:B------:R-:W-:Y:S02]  /*05b0*/  @!P0 FFMA R3, R4, R9, R4 ;  /* 0x0000000904038223 */ /* 0x000fe40000000004 */
[----:B------:R-:W0:Y:S02]  /*05c0*/  LDC R9, c[0x0][0x380] ;  /* 0x0000e000ff097b82 */ /* 0x000e240000000800 */
[C---:B------:R-:W-:Y:S01]  /*05d0*/  FFMA R0, |R3|.reuse, -R0, 0.5 ;  /* 0x3f00000003007423 */ /* 0x040fe20000000a00 */
[C---:B------:R-:W-:Y:S02]  /*05e0*/  FSETP.NEU.AND P1, PT, |R3|.reuse, 1, PT ;  /* 0x3f8000000300780b */ /* 0x040fe40003f2d200 */
[----:B------:R-:W-:Y:S01]  /*05f0*/  FSETP.GT.AND P0, PT, |R3|, 0.56000000238418579102, PT ;  /* 0x3f0f5c290300780b */ /* 0x000fe20003f04200 */
[----:B------:R-:W2:Y:S02]  /*0600*/  MUFU.RSQ R5, R0 ;  /* 0x0000000000057308 */ /* 0x000ea40000001400 */
[----:B--2---:R-:W-:Y:S01]  /*0610*/  FMUL R4, R0, R5 ;  /* 0x0000000500047220 */ /* 0x004fe20000400000 */
[----:B------:R-:W-:-:S04]  /*0620*/  FMUL R5, R5, -0.5 ;  /* 0xbf00000005057820 */ /* 0x000fc80000400000 */
[----:B------:R-:W-:-:S04]  /*0630*/  FFMA R5, R4, R5, 0.5 ;  /* 0x3f00000004057423 */ /* 0x000fc80000000005 */
[----:B------:R-:W-:-:S05]  /*0640*/  FFMA R5, R4, R5, R4 ;  /* 0x0000000504057223 */ /* 0x000fca0000000004 */
[----:B------:R-:W-:Y:S02]  /*0650*/  FSEL R4, R5, RZ, P1 ;  /* 0x000000ff05047208 */ /* 0x000fe40000800000 */
[----:B------:R-:W-:Y:S02]  /*0660*/  FSETP.GT.AND P1, PT, R3, 0.56000000238418579102, PT ;  /* 0x3f0f5c290300780b */ /* 0x000fe40003f24000 */
[----:B------:R-:W-:-:S04]  /*0670*/  FSEL R4, R4, |R3|, P0 ;  /* 0x4000000304047208 */ /* 0x000fc80000000000 */
[----:B------:R-:W-:Y:S01]  /*0680*/  LOP3.LUT R4, R4, 0x80000000, R3, 0xb8, !PT ;  /* 0x8000000004047812 */ /* 0x000fe200078eb803 */
[----:B------:R-:W-:-:S04]  /*0690*/  HFMA2 R3, -RZ, RZ, 1.9599609375, 20144 ;  /* 0x3fd774ebff037431 */ /* 0x000fc800000001ff */
[----:B------:R-:W-:-:S04]  /*06a0*/  FMUL R5, R4, R4 ;  /* 0x0000000404057220 */ /* 0x000fc80000400000 */
[----:B------:R-:W-:-:S04]  /*06b0*/  FFMA R2, R5, R2, 0.016980519518256187439 ;  /* 0x3c8b1abb05027423 */ /* 0x000fc80000000002 */
[----:B------:R-:W-:-:S04]  /*06c0*/  FFMA R2, R5, R2, 0.030762933194637298584 ;  /* 0x3cfc028c05027423 */ /* 0x000fc80000000002 */
[----:B------:R-:W-:-:S04]  /*06d0*/  FFMA R2, R5, R2, 0.044709417968988418579 ;  /* 0x3d37213905027423 */ /* 0x000fc80000000002 */
[----:B------:R-:W-:-:S04]  /*06e0*/  FFMA R2, R5, R2, 0.074989043176174163818 ;  /* 0x3d9993db05027423 */ /* 0x000fc80000000002 */
[----:B------:R-:W-:-:S04]  /*06f0*/  FFMA R2, R5, R2, 0.16666707396507263184 ;  /* 0x3e2aaac605027423 */ /* 0x000fc80000000002 */
[----:B------:R-:W-:-:S04]  /*0700*/  FMUL R5, R5, R2 ;  /* 0x0000000205057220 */ /* 0x000fc80000400000 */
[----:B------:R-:W-:Y:S01]  /*0710*/  FFMA R4, R4, R5, R4 ;  /* 0x0000000504047223 */ /* 0x000fe20000000004 */
[----:B-1----:R-:W-:-:S04]  /*0720*/  MOV R5, UR5 ;  /* 0x0000000500057c02 */ /* 0x002fc80008000f00 */
[----:B------:R-:W-:-:S05]  /*0730*/  FSEL R0, R4, -R4, P0 ;  /* 0x8000000404007208 */ /* 0x000fca0000000000 */
[----:B------:R-:W-:-:S04]  /*0740*/  @!P1 FFMA R4, R3, 0.93318945169448852539, R0 ;  /* 0x3f6ee58103049823 */ /* 0x000fc80000000000 */
[----:B------:R-:W-:-:S04]  /*0750*/  @P0 FADD R4, R4, R4 ;  /* 0x0000000404040221 */ /* 0x000fc80000000000 */
[----:B------:R-:W-:-:S05]  /*0760*/  FADD R4, R4, -1.3619000051173690981e-37 ;  /* 0x82395f4a04047421 */ /* 0x000fca0000000000 */
[----:B0-----:R-:W-:Y:S01]  /*0770*/  FSETP.NEU.AND P0, PT, R4, R9, PT ;  /* 0x000000090400720b */ /* 0x001fe20003f0d000 */
[----:B------:R-:W-:-:S03]  /*0780*/  IMAD.U32 R4, RZ, RZ, UR4 ;  /* 0x00000004ff047e24 */ /* 0x000fc6000f8e00ff */
[----:B------:R-:W-:Y:S02]  /*0790*/  FSEL R0, R9, -1622500, P0 ;  /* 0xc9c60f2009007808 */ /* 0x000fe40000000000 */
[----:B------:R-:W0:Y:S02]  /*07a0*/  LDC.64 R8, c[0x4][R8] ;  /* 0x0100000008087b82 */ /* 0x000e240000000a00 */
[----:B------:R-:W1:Y:S02]  /*07b0*/  F2F.F64.F32 R2, R0 ;  /* 0x0000000000027310 */ /* 0x000e640000201800 */
[----:B-1----:R1:W-:Y:S03]  /*07c0*/  STL.64 [R1], R2 ;  /* 0x0000000201007387 */ /* 0x0023e60000100a00 */
[----:B------:R-:W-:-:S07]  /*07d0*/  LEPC R20, `(.L_x_1) ;  /* 0x000000001014794e */ /* 0x000fce0000000000 */
[----:B01----:R-:W-:Y:S05]  /*07e0*/  CALL.ABS.NOINC R8 ;  /* 0x0000000008007343 */ /* 0x003fea0003c00000 */
.L_x_1:
[----:B------:R-:W-:Y:S05]  /*07f0*/  EXIT ;  /* 0x000000000000794d */ /* 0x000fea0003800000 */
        .weak           $__internal_0_$__cuda_sm3x_div_rn_noftz_f32_slowpath
        .type           $__internal_0_$__cuda_sm3x_div_rn_noftz_f32_slowpath,@function
        .size           $__internal_0_$__cuda_sm3x_div_rn_noftz_f32_slowpath,(.L_x_11 - $__internal_0_$__cuda_sm3x_div_rn_noftz_f32_slowpath)
$__internal_0_$__cuda_sm3x_div_rn_noftz_f32_slowpath:
[----:B------:R-:W0:Y:S01]  /*0800*/  LDC R3, c[0x0][0x384] ;  /* 0x0000e100ff037b82 */ /* 0x000e220000000800 */
[----:B------:R-:W-:-:S04]  /*0810*/  SHF.R.U32.HI R0, RZ, 0x17, R4 ;  /* 0x00000017ff007819 */ /* 0x000fc80000011604 */
[----:B------:R-:W-:-:S03]  /*0820*/  LOP3.LUT R8, R0, 0xff, RZ, 0xc0, !PT ;  /* 0x000000ff00087812 */ /* 0x000fc600078ec0ff */
[----:B------:R-:W1:Y:S02]  /*0830*/  LDC R9, c[0x0][0x384] ;  /* 0x0000e100ff097b82 */ /* 0x000e640000000800 */
[----:B------:R-:W-:-:S05]  /*0840*/  VIADD R12, R8, 0xffffffff ;  /* 0xffffffff080c7836 */ /* 0x000fca0000000000 */
[----:B------:R-:W-:Y:S02]  /*0850*/  ISETP.GT.U32.AND P0, PT, R12, 0xfd, PT ;  /* 0x000000fd0c00780c */ /* 0x000fe40003f04070 */
[----:B0-----:R-:W-:-:S04]  /*0860*/  SHF.R.U32.HI R0, RZ, 0x17, R3 ;  /* 0x00000017ff007819 */ /* 0x001fc80000011603 */
[----:B------:R-:W-:-:S04]  /*0870*/  LOP3.LUT R5, R0, 0xff, RZ, 0xc0, !PT ;  /* 0x000000ff00057812 */ /* 0x000fc800078ec0ff */
[----:B------:R-:W-:-:S04]  /*0880*/  IADD3 R11, PT, PT, R5, -0x1, RZ ;  /* 0xffffffff050b7810 */ /* 0x000fc80007ffe0ff */
[----:B------:R-:W-:-:S13]  /*0890*/  ISETP.GT.U32.OR P0, PT, R11, 0xfd, P0 ;  /* 0x000000fd0b00780c */ /* 0x000fda0000704470 */
[----:B------:R-:W-:Y:S01]  /*08a0*/  @!P0 IMAD.MOV.U32 R10, RZ, RZ, RZ ;  /* 0x000000ffff0a8224 */ /* 0x000fe200078e00ff */
[----:B-1----:R-:W-:Y:S06]  /*08b0*/  @!P0 BRA `(.L_x_2) ;  /* 0x0000000000608947 */ /* 0x002fec0003800000 */
[----:B------:R-:W-:Y:S02]  /*08c0*/  FSETP.GTU.FTZ.AND P0, PT, |R3|, +INF , PT ;  /* 0x7f8000000300780b */ /* 0x000fe40003f1c200 */
[----:B------:R-:W-:Y:S02]  /*08d0*/  FSETP.GTU.FTZ.AND P1, PT, |R4|, +INF , PT ;  /* 0x7f8000000400780b */ /* 0x000fe40003f3c200 */
[----:B------:R-:W-:Y:S02]  /*08e0*/  MOV R0, R4 ;  /* 0x0000000400007202 */ /* 0x000fe40000000f00 */
[----:B------:R-:W-:-:S13]  /*08f0*/  PLOP3.LUT P0, PT, P0, P1, PT, 0xf8, 0x8f ;  /* 0x00000000008f781c */ /* 0x000fda0000703f70 */
[----:B------:R-:W-:Y:S05]  /*0900*/  @P0 BRA `(.L_x_3) ;  /* 0x0000000400440947 */ /* 0x000fea0003800000 */
[----:B------:R-:W-:-:S13]  /*0910*/  LOP3.LUT P0, RZ, R4, 0x7fffffff, R9, 0xc8, !PT ;  /* 0x7fffffff04ff7812 */ /* 0x000fda000780c809 */
[----:B------:R-:W-:Y:S05]  /*0920*/  @!P0 BRA `(.L_x_4) ;  /* 0x0000000400348947 */ /* 0x000fea0003800000 */
[C---:B------:R-:W-:Y:S02]  /*0930*/  FSETP.NEU.FTZ.AND P2, PT, |R3|.reuse, +INF , PT ;  /* 0x7f8000000300780b */ /* 0x040fe40003f5d200 */
[----:B------:R-:W-:Y:S02]  /*0940*/  FSETP.NEU.FTZ.AND P1, PT, |R0|, +INF , PT ;  /* 0x7f8000000000780b */ /* 0x000fe40003f3d200 */
[----:B------:R-:W-:-:S11]  /*0950*/  FSETP.NEU.FTZ.AND P0, PT, |R3|, +INF , PT ;  /* 0x7f8000000300780b */ /* 0x000fd60003f1d200 */
[----:B------:R-:W-:Y:S05]  /*0960*/  @!P1 BRA !P2, `(.L_x_4) ;  /* 0x0000000400249947 */ /* 0x000fea0005000000 */
[----:B------:R-:W-:-:S04]  /*0970*/  LOP3.LUT P2, RZ, R9, 0x7fffffff, RZ, 0xc0, !PT ;  /* 0x7fffffff09ff7812 */ /* 0x000fc8000784c0ff */
[----:B------:R-:W-:-:S13]  /*0980*/  PLOP3.LUT P1, PT, P1, P2, PT, 0x2f, 0xf2 ;  /* 0x0000000000f2781c */ /* 0x000fda0000f24577 */
[----:B------:R-:W-:Y:S05]  /*0990*/  @P1 BRA `(.L_x_5) ;  /* 0x0000000400101947 */ /* 0x000fea0003800000 */
[----:B------:R-:W-:-:S04]  /*09a0*/  LOP3.LUT P1, RZ, R4, 0x7fffffff, RZ, 0xc0, !PT ;  /* 0x7fffffff04ff7812 */ /* 0x000fc8000782c0ff */
[----:B------:R-:W-:-:S13]  /*09b0*/  PLOP3.LUT P0, PT, P0, P1, PT, 0x2f, 0xf2 ;  /* 0x0000000000f2781c */ /* 0x000fda0000702577 */
[----:B------:R-:W-:Y:S05]  /*09c0*/  @P0 BRA `(.L_x_6) ;  /* 0x0000000000f80947 */ /* 0x000fea0003800000 */
[----:B------:R-:W-:Y:S02]  /*09d0*/  ISETP.GE.AND P0, PT, R11, RZ, PT ;  /* 0x000000ff0b00720c */ /* 0x000fe40003f06270 */
[----:B------:R-:W-:-:S11]  /*09e0*/  ISETP.GE.AND P1, PT, R12, RZ, PT ;  /* 0x000000ff0c00720c */ /* 0x000fd60003f26270 */
[----:B------:R-:W-:Y:S01]  /*09f0*/  @P0 IMAD.MOV.U32 R10, RZ, RZ, RZ ;  /* 0x000000ffff0a0224 */ /* 0x000fe200078e00ff */
[----:B------:R-:W-:Y:S01]  /*0a00*/  @!P0 MOV R10, 0xffffffc0 ;  /* 0xffffffc0000a8802 */ /* 0x000fe20000000f00 */
[----:B------:R-:W-:Y:S01]  /*0a10*/  @!P0 FFMA R9, R3, 1.84467440737095516160e+19, RZ ;  /* 0x5f80000003098823 */ /* 0x000fe200000000ff */
[----:B------:R-:W-:-:S03]  /*0a20*/  @!P1 FFMA R4, R0, 1.84467440737095516160e+19, RZ ;  /* 0x5f80000000049823 */ /* 0x000fc600000000ff */
[----:B------:R-:W-:-:S07]  /*0a30*/  @!P1 VIADD R10, R10, 0x40 ;  /* 0x000000400a0a9836 */ /* 0x000fce0000000000 */
.L_x_2:
[----:B------:R-:W-:Y:S01]  /*0a40*/  LEA R3, R8, 0xc0800000, 0x17 ;  /* 0xc080000008037811 */ /* 0x000fe200078eb8ff */
[----:B------:R-:W-:-:S03]  /*0a50*/  VIADD R5, R5, 0xffffff81 ;  /* 0xffffff8105057836 */ /* 0x000fc60000000000 */
[----:B------:R-:W-:Y:S01]  /*0a60*/  IADD3 R3, PT, PT, -R3, R4, RZ ;  /* 0x0000000403037210 */ /* 0x000fe20007ffe1ff */
[C---:B------:R-:W-:Y:S01]  /*0a70*/  IMAD R0, R5.reuse, -0x800000, R9 ;  /* 0xff80000005007824 */ /* 0x040fe200078e0209 */
[----:B------:R-:W-:Y:S02]  /*0a80*/  IADD3 R5, PT, PT, R5, 0x7f, -R8 ;  /* 0x0000007f05057810 */ /* 0x000fe40007ffe808 */
[----:B------:R-:W0:Y:S01]  /*0a90*/  MUFU.RCP R4, R3 ;  /* 0x0000000300047308 */ /* 0x000e220000001000 */
[----:B------:R-:W-:Y:S01]  /*0aa0*/  FADD.FTZ R11, -R3, -RZ ;  /* 0x800000ff030b7221 */ /* 0x000fe20000010100 */
[----:B------:R-:W-:-:S03]  /*0ab0*/  IADD3 R5, PT, PT, R5, R10, RZ ;  /* 0x0000000a05057210 */ /* 0x000fc60007ffe0ff */
[----:B0-----:R-:W-:-:S04]  /*0ac0*/  FFMA R13, R4, R11, 1 ;  /* 0x3f800000040d7423 */ /* 0x001fc8000000000b */
[----:B------:R-:W-:-:S04]  /*0ad0*/  FFMA R13, R4, R13, R4 ;  /* 0x0000000d040d7223 */ /* 0x000fc80000000004 */
[----:B------:R-:W-:-:S04]  /*0ae0*/  FFMA R4, R0, R13, RZ ;  /* 0x0000000d00047223 */ /* 0x000fc800000000ff */
[----:B------:R-:W-:-:S04]  /*0af0*/  FFMA R9, R11, R4, R0 ;  /* 0x000000040b097223 */ /* 0x000fc80000000000 */
[----:B------:R-:W-:-:S04]  /*0b00*/  FFMA R4, R13, R9, R4 ;  /* 0x000000090d047223 */ /* 0x000fc80000000004 */
[----:B------:R-:W-:-:S04]  /*0b10*/  FFMA R11, R11, R4, R0 ;  /* 0x000000040b0b7223 */ /* 0x000fc80000000000 */
[----:B------:R-:W-:-:S05]  /*0b20*/  FFMA R0, R13, R11, R4 ;  /* 0x0000000b0d007223 */ /* 0x000fca0000000004 */
[----:B------:R-:W-:-:S04]  /*0b30*/  SHF.R.U32.HI R3, RZ, 0x17, R0 ;  /* 0x00000017ff037819 */ /* 0x000fc80000011600 */
[----:B------:R-:W-:-:S05]  /*0b40*/  LOP3.LUT R3, R3, 0xff, RZ, 0xc0, !PT ;  /* 0x000000ff03037812 */ /* 0x000fca00078ec0ff */
[----:B------:R-:W-:-:S05]  /*0b50*/  IMAD.IADD R9, R3, 0x1, R5 ;  /* 0x0000000103097824 */ /* 0x000fca00078e0205 */
[----:B------:R-:W-:-:S04]  /*0b60*/  IADD3 R3, PT, PT, R9, -0x1, RZ ;  /* 0xffffffff09037810 */ /* 0x000fc80007ffe0ff */
[----:B------:R-:W-:-:S13]  /*0b70*/  ISETP.GE.U32.AND P0, PT, R3, 0xfe, PT ;  /* 0x000000fe0300780c */ /* 0x000fda0003f06070 */
[----:B------:R-:W-:Y:S05]  /*0b80*/  @!P0 BRA `(.L_x_7) ;  /* 0x0000000000808947 */ /* 0x000fea0003800000 */
[----:B------:R-:W-:-:S13]  /*0b90*/  ISETP.GT.AND P0, PT, R9, 0xfe, PT ;  /* 0x000000fe0900780c */ /* 0x000fda0003f04270 */
[----:B------:R-:W-:Y:S05]  /*0ba0*/  @P0 BRA `(.L_x_8) ;  /* 0x00000000006c0947 */ /* 0x000fea0003800000 */
[----:B------:R-:W-:-:S13]  /*0bb0*/  ISETP.GE.AND P0, PT, R9, 0x1, PT ;  /* 0x000000010900780c */ /* 0x000fda0003f06270 */
[----:B------:R-:W-:Y:S05]  /*0bc0*/  @P0 BRA `(.L_x_9) ;  /* 0x0000000000980947 */ /* 0x000fea0003800000 */
[----:B------:R-:W-:Y:S02]  /*0bd0*/  ISETP.GE.AND P0, PT, R9, -0x18, PT ;  /* 0xffffffe80900780c */ /* 0x000fe40003f06270 */
[----:B------:R-:W-:-:S11]  /*0be0*/  LOP3.LUT R0, R0, 0x80000000, RZ, 0xc0, !PT ;  /* 0x8000000000007812 */ /* 0x000fd600078ec0ff */
[----:B------:R-:W-:Y:S05]  /*0bf0*/  @!P0 BRA `(.L_x_9) ;  /* 0x00000000008c8947 */ /* 0x000fea0003800000 */
[-CC-:B------:R-:W-:Y:S01]  /*0c00*/  FFMA.RZ R3, R13, R11.reuse, R4.reuse ;  /* 0x0000000b0d037223 */ /* 0x180fe2000000c004 */
[C---:B------:R-:W-:Y:S01]  /*0c10*/  VIADD R8, R9.reuse, 0x20 ;  /* 0x0000002009087836 */ /* 0x040fe20000000000 */
[C---:B------:R-:W-:Y:S02]  /*0c20*/  ISETP.NE.AND P2, PT, R9.reuse, RZ, PT ;  /* 0x000000ff0900720c */ /* 0x040fe40003f45270 */
[----:B------:R-:W-:Y:S02]  /*0c30*/  ISETP.NE.AND P1, PT, R9, RZ, PT ;  /* 0x000000ff0900720c */ /* 0x000fe40003f25270 */
[----:B------:R-:W-:Y:S01]  /*0c40*/  LOP3.LUT R5, R3, 0x7fffff, RZ, 0xc0, !PT ;  /* 0x007fffff03057812 */ /* 0x000fe200078ec0ff */
[CCC-:B------:R-:W-:Y:S01]  /*0c50*/  FFMA.RP R3, R13.reuse, R11.reuse, R4.reuse ;  /* 0x0000000b0d037223 */ /* 0x1c0fe20000008004 */
[----:B------:R-:W-:Y:S01]  /*0c60*/  FFMA.RM R4, R13, R11, R4 ;  /* 0x0000000b0d047223 */ /* 0x000fe20000004004 */
[----:B------:R-:W-:Y:S02]  /*0c70*/  IADD3 R9, PT, PT, -R9, RZ, RZ ;  /* 0x000000ff09097210 */ /* 0x000fe40007ffe1ff */
[----:B------:R-:W-:-:S02]  /*0c80*/  LOP3.LUT R5, R5, 0x800000, RZ, 0xfc, !PT ;  /* 0x0080000005057812 */ /* 0x000fc400078efcff */
[----:B------:R-:W-:Y:S02]  /*0c90*/  FSETP.NEU.FTZ.AND P0, PT, R3, R4, PT ;  /* 0x000000040300720b */ /* 0x000fe40003f1d000 */
[----:B------:R-:W-:Y:S02]  /*0ca0*/  SHF.L.U32 R8, R5, R8, RZ ;  /* 0x0000000805087219 */ /* 0x000fe400000006ff */
[----:B------:R-:W-:Y:S02]  /*0cb0*/  SEL R4, R9, RZ, P2 ;  /* 0x000000ff09047207 */ /* 0x000fe40001000000 */
[----:B------:R-:W-:Y:S02]  /*0cc0*/  ISETP.NE.AND P1, PT, R8, RZ, P1 ;  /* 0x000000ff0800720c */ /* 0x000fe40000f25270 */
[----:B------:R-:W-:Y:S02]  /*0cd0*/  SHF.R.U32.HI R4, RZ, R4, R5 ;  /* 0x00000004ff047219 */ /* 0x000fe40000011605 */
[----:B------:R-:W-:-:S02]  /*0ce0*/  PLOP3.LUT P0, PT, P0, P1, PT, 0xf8, 0x8f ;  /* 0x00000000008f781c */ /* 0x000fc40000703f70 */
[----:B------:R-:W-:Y:S02]  /*0cf0*/  SHF.R.U32.HI R8, RZ, 0x1, R4 ;  /* 0x00000001ff087819 */ /* 0x000fe40000011604 */
[----:B------:R-:W-:-:S04]  /*0d00*/  SEL R3, RZ, 0x1, !P0 ;  /* 0x00000001ff037807 */ /* 0x000fc80004000000 */
[----:B------:R-:W-:-:S04]  /*0d10*/  LOP3.LUT R3, R3, 0x1, R8, 0xf8, !PT ;  /* 0x0000000103037812 */ /* 0x000fc800078ef808 */
[----:B------:R-:W-:-:S05]  /*0d20*/  LOP3.LUT R3, R3, R4, RZ, 0xc0, !PT ;  /* 0x0000000403037212 */ /* 0x000fca00078ec0ff */
[----:B------:R-:W-:-:S05]  /*0d30*/  IMAD.IADD R3, R8, 0x1, R3 ;  /* 0x0000000108037824 */ /* 0x000fca00078e0203 */
[----:B------:R-:W-:Y:S01]  /*0d40*/  LOP3.LUT R0, R3, R0, RZ, 0xfc, !PT ;  /* 0x0000000003007212 */ /* 0x000fe200078efcff */
[----:B------:R-:W-:Y:S06]  /*0d50*/  BRA `(.L_x_9) ;  /* 0x0000000000347947 */ /* 0x000fec0003800000 */
.L_x_8:
[----:B------:R-:W-:-:S04]  /*0d60*/  LOP3.LUT R0, R0, 0x80000000, RZ, 0xc0, !PT ;  /* 0x8000000000007812 */ /* 0x000fc800078ec0ff */
[----:B------:R-:W-:Y:S01]  /*0d70*/  LOP3.LUT R0, R0, 0x7f800000, RZ, 0xfc, !PT ;  /* 0x7f80000000007812 */ /* 0x000fe200078efcff */
[----:B------:R-:W-:Y:S06]  /*0d80*/  BRA `(.L_x_9) ;  /* 0x0000000000287947 */ /* 0x000fec0003800000 */
.L_x_7:
[----:B------:R-:W-:Y:S01]  /*0d90*/  LEA R0, R5, R0, 0x17 ;  /* 0x0000000005007211 */ /* 0x000fe200078eb8ff */
[----:B------:R-:W-:Y:S06]  /*0da0*/  BRA `(.L_x_9) ;  /* 0x0000000000207947 */ /* 0x000fec0003800000 */
.L_x_6:
[----:B------:R-:W-:-:S04]  /*0db0*/  LOP3.LUT R0, R4, 0x80000000, R9, 0x48, !PT ;  /* 0x8000000004007812 */ /* 0x000fc800078e4809 */
[----:B------:R-:W-:Y:S01]  /*0dc0*/  LOP3.LUT R0, R0, 0x7f800000, RZ, 0xfc, !PT ;  /* 0x7f80000000007812 */ /* 0x000fe200078efcff */
[----:B------:R-:W-:Y:S06]  /*0dd0*/  BRA `(.L_x_9) ;  /* 0x0000000000147947 */ /* 0x000fec0003800000 */
.L_x_5:
[----:B------:R-:W-:Y:S01]  /*0de0*/  LOP3.LUT R0, R4, 0x80000000, R9, 0x48, !PT ;  /* 0x8000000004007812 */ /* 0x000fe200078e4809 */
[----:B------:R-:W-:Y:S06]  /*0df0*/  BRA `(.L_x_9) ;  /* 0x00000000000c7947 */ /* 0x000fec0003800000 */
.L_x_4:
[----:B------:R-:W0:Y:S01]  /*0e00*/  MUFU.RSQ R0, -QNAN ;  /* 0xffc0000000007908 */ /* 0x000e220000001400 */
[----:B------:R-:W-:Y:S05]  /*0e10*/  BRA `(.L_x_9) ;  /* 0x0000000000047947 */ /* 0x000fea0003800000 */
.L_x_3:
[----:B------:R-:W-:-:S07]  /*0e20*/  FADD.FTZ R0, R0, R3 ;  /* 0x0000000300007221 */ /* 0x000fce0000010000 */
.L_x_9:
[----:B------:R-:W-:-:S04]  /*0e30*/  HFMA2 R3, -RZ, RZ, 0, 0 ;  /* 0x00000000ff037431 */ /* 0x000fc800000001ff */
[----:B0-----:R-:W-:Y:S05]  /*0e40*/  RET.REL.NODEC R2 `(_Z7computeffffffff) ;  /* 0xfffffff0026c7950 */ /* 0x001fea0003c3ffff */
.L_x_10:
[----:B------:R-:W-:-:S00]  /*0e50*/  BRA `(.L_x_10) ;  /* 0xfffffffc00fc7947 */ /* 0x000fc0000383ffff */
[----:B------:R-:W-:-:S00]  /*0e60*/  NOP ;  /* 0x0000000000007918 */ /* 0x000fc00000000000 */
        /* <DEDUP_REMOVED lines=9> */
.L_x_11:


//--------------------- .nv.global.init           --------------------------
	.section	.nv.global.init,"aw",@progbits
.nv.global.init:
	.type		$str,@object
	.size		$str,(.L_0 - $str)
$str:
        /*0000*/ 	.byte	0x25, 0x2e, 0x31, 0x37, 0x67, 0x0a, 0x00
.L_0:


//--------------------- .nv.shared.reserved.0     --------------------------
	.section	.nv.shared.reserved.0,"aw",@nobits
	.weak		__nv_reservedSMEM_offset_0_alias
	.size		__nv_reservedSMEM_offset_0_alias, 0, 64
	.other		__nv_reservedSMEM_offset_0_alias,@"STO_CUDA_RESERVED_SHARED STV_DEFAULT"
__nv_reservedSMEM_offset_0_alias:
	.zero		0
	.zero		64


//--------------------- .nv.constant0._Z7computeffffffff --------------------------
	.section	.nv.constant0._Z7computeffffffff,"a",@progbits
	.sectionflags	@""
	.align	4
.nv.constant0._Z7computeffffffff:
	.zero		928


//--------------------- SYMBOLS --------------------------

	.type		.nv.reservedSmem.offset0,@object
	.size		.nv.reservedSmem.offset0,0x4
	.type		vprintf,@function
